//
// Generated by NVIDIA NVVM Compiler
//
// Compiler Build ID: CL-36424714
// Cuda compilation tools, release 13.0, V13.0.88
// Based on NVVM 20.0.0
//

.version 9.0
.target sm_100
.address_size 64

	// .globl	_Z26UpsampleNearest2D2XForwardIfEviPKT_iiPS0_

.visible .entry _Z26UpsampleNearest2D2XForwardIfEviPKT_iiPS0_(
	.param .u32 _Z26UpsampleNearest2D2XForwardIfEviPKT_iiPS0__param_0,
	.param .u64 .ptr .align 1 _Z26UpsampleNearest2D2XForwardIfEviPKT_iiPS0__param_1,
	.param .u32 _Z26UpsampleNearest2D2XForwardIfEviPKT_iiPS0__param_2,
	.param .u32 _Z26UpsampleNearest2D2XForwardIfEviPKT_iiPS0__param_3,
	.param .u64 .ptr .align 1 _Z26UpsampleNearest2D2XForwardIfEviPKT_iiPS0__param_4
)
{
	.reg .pred 	%p<3>;
	.reg .b32 	%r<23>;
	.reg .b32 	%f<2>;
	.reg .b64 	%rd<11>;

	ld.param.u32 	%r7, [_Z26UpsampleNearest2D2XForwardIfEviPKT_iiPS0__param_0];
	ld.param.u64 	%rd3, [_Z26UpsampleNearest2D2XForwardIfEviPKT_iiPS0__param_1];
	ld.param.u32 	%r8, [_Z26UpsampleNearest2D2XForwardIfEviPKT_iiPS0__param_2];
	ld.param.u32 	%r9, [_Z26UpsampleNearest2D2XForwardIfEviPKT_iiPS0__param_3];
	ld.param.u64 	%rd4, [_Z26UpsampleNearest2D2XForwardIfEviPKT_iiPS0__param_4];
	mov.u32 	%r10, %ctaid.x;
	mov.u32 	%r1, %ntid.x;
	mov.u32 	%r11, %tid.x;
	mad.lo.s32 	%r22, %r10, %r1, %r11;
	setp.ge.s32 	%p1, %r22, %r7;
	@%p1 bra 	$L__BB0_3;
	mov.u32 	%r12, %nctaid.x;
	mul.lo.s32 	%r3, %r1, %r12;
	mul.lo.s32 	%r4, %r9, %r8;
	cvta.to.global.u64 	%rd1, %rd3;
	cvta.to.global.u64 	%rd2, %rd4;
	mul.wide.s32 	%rd9, %r9, 8;
$L__BB0_2:
	mul.wide.s32 	%rd5, %r22, 4;
	add.s64 	%rd6, %rd1, %rd5;
	ld.global.f32 	%f1, [%rd6];
	rem.s32 	%r13, %r22, %r4;
	sub.s32 	%r14, %r22, %r13;
	div.s32 	%r15, %r13, %r9;
	mul.lo.s32 	%r16, %r15, %r9;
	sub.s32 	%r17, %r13, %r16;
	shl.b32 	%r18, %r14, 1;
	shl.b32 	%r19, %r16, 1;
	add.s32 	%r20, %r19, %r18;
	add.s32 	%r21, %r20, %r17;
	mul.wide.s32 	%rd7, %r21, 8;
	add.s64 	%rd8, %rd2, %rd7;
	st.global.v2.f32 	[%rd8], {%f1, %f1};
	add.s64 	%rd10, %rd8, %rd9;
	st.global.v2.f32 	[%rd10], {%f1, %f1};
	add.s32 	%r22, %r22, %r3;
	setp.lt.s32 	%p2, %r22, %r7;
	@%p2 bra 	$L__BB0_2;
$L__BB0_3:
	ret;

}


// ===== COMPILED SASS (sm_100) =====

	.target	sm_100

	.elftype	@"ET_EXEC"


//--------------------- .note.nv.tkinfo           --------------------------
	.section	.note.nv.tkinfo,"",@"SHT_NOTE"
	.sectionflags	@"SHF_NOTE_NV_TKINFO"
	.tkinfo
        /*0018*/ 	.word	0x00000002
        /*0030*/ 	.string	""
        /*0030*/ 	.string	"ptxas"
        /*0030*/ 	.string	"Cuda compilation tools, release 13.0, V13.0.88"
        /*0030*/ 	.string	"Build cuda_13.0.r13.0/compiler.36424714_0"
        /*0030*/ 	.string	"-arch sm_100 -m 64 "



//--------------------- .note.nv.cuinfo           --------------------------
	.section	.note.nv.cuinfo,"",@"SHT_NOTE"
	.sectionflags	@"SHF_NOTE_NV_CUINFO"
        /*0018*/ 	.short	0x0002
        /*001a*/ 	.short	0x0064
        /*001c*/ 	.short	0x0082
	.zero		2


//--------------------- .nv.info                  --------------------------
	.section	.nv.info,"",@"SHT_CUDA_INFO"
	.align	4


	//----- nvinfo : EIATTR_REGCOUNT
	.align		4
        /*0000*/ 	.byte	0x04, 0x2f
        /*0002*/ 	.short	(.L_1 - .L_0)
	.align		4
.L_0:
        /*0004*/ 	.word	index@(_Z26UpsampleNearest2D2XForwardIfEviPKT_iiPS0_)
        /*0008*/ 	.word	0x00000016


	//----- nvinfo : EIATTR_FRAME_SIZE
	.align		4
.L_1:
        /*000c*/ 	.byte	0x04, 0x11
        /*000e*/ 	.short	(.L_3 - .L_2)
	.align		4
.L_2:
        /*0010*/ 	.word	index@(_Z26UpsampleNearest2D2XForwardIfEviPKT_iiPS0_)
        /*0014*/ 	.word	0x00000000


	//----- nvinfo : EIATTR_MIN_STACK_SIZE
	.align		4
.L_3:
        /*0018*/ 	.byte	0x04, 0x12
        /*001a*/ 	.short	(.L_5 - .L_4)
	.align		4
.L_4:
        /*001c*/ 	.word	index@(_Z26UpsampleNearest2D2XForwardIfEviPKT_iiPS0_)
        /*0020*/ 	.word	0x00000000
.L_5:


//--------------------- .nv.compat                --------------------------
	.section	.nv.compat,"",@"SHT_CUDA_COMPAT_INFO"
	.align	4
        /*0000*/ 	.byte	0x02, 0x09, 0x00, 0x00, 0x02, 0x02, 0x01, 0x00, 0x02, 0x05, 0x05, 0x00, 0x03, 0x07, 0x01, 0x01
        /*0010*/ 	.byte	0x02, 0x03, 0x00, 0x00, 0x02, 0x06, 0x01, 0x00, 0x04, 0x0b, 0x08, 0x00, 0x09, 0x00, 0x00, 0x00
        /*0020*/ 	.byte	0x00, 0x00, 0x00, 0x00


//--------------------- .nv.info._Z26UpsampleNearest2D2XForwardIfEviPKT_iiPS0_ --------------------------
	.section	.nv.info._Z26UpsampleNearest2D2XForwardIfEviPKT_iiPS0_,"",@"SHT_CUDA_INFO"
	.sectionflags	@""
	.align	4


	//----- nvinfo : EIATTR_CUDA_API_VERSION
	.align		4
        /*0000*/ 	.byte	0x04, 0x37
        /*0002*/ 	.short	(.L_7 - .L_6)
.L_6:
        /*0004*/ 	.word	0x00000082


	//----- nvinfo : EIATTR_KPARAM_INFO
	.align		4
.L_7:
        /*0008*/ 	.byte	0x04, 0x17
        /*000a*/ 	.short	(.L_9 - .L_8)
.L_8:
        /*000c*/ 	.word	0x00000000
        /*0010*/ 	.short	0x0004
        /*0012*/ 	.short	0x0018
        /*0014*/ 	.byte	0x00, 0xf5, 0x21, 0x00


	//----- nvinfo : EIATTR_KPARAM_INFO
	.align		4
.L_9:
        /*0018*/ 	.byte	0x04, 0x17
        /*001a*/ 	.short	(.L_11 - .L_10)
.L_10:
        /*001c*/ 	.word	0x00000000
        /*0020*/ 	.short	0x0003
        /*0022*/ 	.short	0x0014
        /*0024*/ 	.byte	0x00, 0xf0, 0x11, 0x00


	//----- nvinfo : EIATTR_KPARAM_INFO
	.align		4
.L_11:
        /*0028*/ 	.byte	0x04, 0x17
        /*002a*/ 	.short	(.L_13 - .L_12)
.L_12:
        /*002c*/ 	.word	0x00000000
        /*0030*/ 	.short	0x0002
        /*0032*/ 	.short	0x0010
        /*0034*/ 	.byte	0x00, 0xf0, 0x11, 0x00


	//----- nvinfo : EIATTR_KPARAM_INFO
	.align		4
.L_13:
        /*0038*/ 	.byte	0x04, 0x17
        /*003a*/ 	.short	(.L_15 - .L_14)
.L_14:
        /*003c*/ 	.word	0x00000000
        /*0040*/ 	.short	0x0001
        /*0042*/ 	.short	0x0008
        /*0044*/ 	.byte	0x00, 0xf5, 0x21, 0x00


	//----- nvinfo : EIATTR_KPARAM_INFO
	.align		4
.L_15:
        /*0048*/ 	.byte	0x04, 0x17
        /*004a*/ 	.short	(.L_17 - .L_16)
.L_16:
        /*004c*/ 	.word	0x00000000
        /*0050*/ 	.short	0x0000
        /*0052*/ 	.short	0x0000
        /*0054*/ 	.byte	0x00, 0xf0, 0x11, 0x00


	//----- nvinfo : EIATTR_SPARSE_MMA_MASK
	.align		4
.L_17:
        /*0058*/ 	.byte	0x03, 0x50
        /*005a*/ 	.short	0x0000


	//----- nvinfo : EIATTR_MAXREG_COUNT
	.align		4
        /*005c*/ 	.byte	0x03, 0x1b
        /*005e*/ 	.short	0x00ff


	//----- nvinfo : EIATTR_MERCURY_ISA_VERSION
	.align		4
        /*0060*/ 	.byte	0x03, 0x5f
        /*0062*/ 	.short	0x0101


	//----- nvinfo : EIATTR_VRC_CTA_INIT_COUNT
	.align		4
        /*0064*/ 	.byte	0x02, 0x4a
	.zero		1
	.zero		1


	//----- nvinfo : EIATTR_EXIT_INSTR_OFFSETS
	.align		4
        /*0068*/ 	.byte	0x04, 0x1c
        /*006a*/ 	.short	(.L_19 - .L_18)


	//   ....[0]....
.L_18:
        /*006c*/ 	.word	0x00000070


	//   ....[1]....
        /*0070*/ 	.word	0x00000510


	//----- nvinfo : EIATTR_CRS_STACK_SIZE
	.align		4
.L_19:
        /*0074*/ 	.byte	0x04, 0x1e
        /*0076*/ 	.short	(.L_21 - .L_20)
.L_20:
        /*0078*/ 	.word	0x00000000


	//----- nvinfo : EIATTR_CBANK_PARAM_SIZE
	.align		4
.L_21:
        /*007c*/ 	.byte	0x03, 0x19
        /*007e*/ 	.short	0x0020


	//----- nvinfo : EIATTR_PARAM_CBANK
	.align		4
        /*0080*/ 	.byte	0x04, 0x0a
        /*0082*/ 	.short	(.L_23 - .L_22)
	.align		4
.L_22:
        /*0084*/ 	.word	index@(.nv.constant0._Z26UpsampleNearest2D2XForwardIfEviPKT_iiPS0_)
        /*0088*/ 	.short	0x0380
        /*008a*/ 	.short	0x0020


	//----- nvinfo : EIATTR_SW_WAR
	.align		4
.L_23:
        /*008c*/ 	.byte	0x04, 0x36
        /*008e*/ 	.short	(.L_25 - .L_24)
.L_24:
        /*0090*/ 	.word	0x00000008
.L_25:


//--------------------- .nv.callgraph             --------------------------
	.section	.nv.callgraph,"",@"SHT_CUDA_CALLGRAPH"
	.align	4
	.sectionentsize	8
	.align		4
        /*0000*/ 	.word	0x00000000
	.align		4
        /*0004*/ 	.word	0xffffffff
	.align		4
        /*0008*/ 	.word	0x00000000
	.align		4
        /*000c*/ 	.word	0xfffffffe
	.align		4
        /*0010*/ 	.word	0x00000000
	.align		4
        /*0014*/ 	.word	0xfffffffd
	.align		4
        /*0018*/ 	.word	0x00000000
	.align		4
        /*001c*/ 	.word	0xfffffffc


//--------------------- .text._Z26UpsampleNearest2D2XForwardIfEviPKT_iiPS0_ --------------------------
	.section	.text._Z26UpsampleNearest2D2XForwardIfEviPKT_iiPS0_,"ax",@progbits
	.align	128
        .global         _Z26UpsampleNearest2D2XForwardIfEviPKT_iiPS0_
        .type           _Z26UpsampleNearest2D2XForwardIfEviPKT_iiPS0_,@function
        .size           _Z26UpsampleNearest2D2XForwardIfEviPKT_iiPS0_,(.L_x_2 - _Z26UpsampleNearest2D2XForwardIfEviPKT_iiPS0_)
        .other          _Z26UpsampleNearest2D2XForwardIfEviPKT_iiPS0_,@"STO_CUDA_ENTRY STV_DEFAULT"
_Z26UpsampleNearest2D2XForwardIfEviPKT_iiPS0_:
.text._Z26UpsampleNearest2D2XForwardIfEviPKT_iiPS0_:
[----:B------:R-:W-:Y:S01]  /*0000*/  LDC R1, c[0x0][0x37c] ;  /* 0x0000df00ff017b82 */ /* 0x000fe20000000800 */
[----:B------:R-:W0:Y:S07]  /*0010*/  S2R R13, SR_TID.X ;  /* 0x00000000000d7919 */ /* 0x000e2e0000002100 */
[----:B------:R-:W0:Y:S01]  /*0020*/  S2UR UR4, SR_CTAID.X ;  /* 0x00000000000479c3 */ /* 0x000e220000002500 */
[----:B------:R-:W1:Y:S07]  /*0030*/  LDCU UR5, c[0x0][0x380] ;  /* 0x00007000ff0577ac */ /* 0x000e6e0008000800 */
[----:B------:R-:W0:Y:S02]  /*0040*/  LDC R12, c[0x0][0x360] ;  /* 0x0000d800ff0c7b82 */ /* 0x000e240000000800 */
[----:B0-----:R-:W-:-:S05]  /*0050*/  IMAD R13, R12, UR4, R13 ;  /* 0x000000040c0d7c24 */ /* 0x001fca000f8e020d */
[----:B-1----:R-:W-:-:S13]  /*0060*/  ISETP.GE.AND P0, PT, R13, UR5, PT ;  /* 0x000000050d007c0c */ /* 0x002fda000bf06270 */
[----:B------:R-:W-:Y:S05]  /*0070*/  @P0 EXIT ;  /* 0x000000000000094d */ /* 0x000fea0003800000 */
[----:B------:R-:W0:Y:S01]  /*0080*/  LDC.64 R10, c[0x0][0x390] ;  /* 0x0000e400ff0a7b82 */ /* 0x000e220000000a00 */
[----:B------:R-:W1:Y:S01]  /*0090*/  LDCU UR4, c[0x0][0x370] ;  /* 0x00006e00ff0477ac */ /* 0x000e620008000800 */
[----:B------:R-:W2:Y:S06]  /*00a0*/  LDCU.64 UR6, c[0x0][0x358] ;  /* 0x00006b00ff0677ac */ /* 0x000eac0008000a00 */
[----:B------:R-:W3:Y:S01]  /*00b0*/  LDC R9, c[0x0][0x394] ;  /* 0x0000e500ff097b82 */ /* 0x000ee20000000800 */
[----:B------:R-:W4:Y:S07]  /*00c0*/  LDCU UR5, c[0x0][0x380] ;  /* 0x00007000ff0577ac */ /* 0x000f2e0008000800 */
[----:B------:R-:W2:Y:S01]  /*00d0*/  LDC.64 R2, c[0x0][0x388] ;  /* 0x0000e200ff027b82 */ /* 0x000ea20000000a00 */
[----:B-1----:R-:W-:-:S02]  /*00e0*/  IMAD R12, R12, UR4, RZ ;  /* 0x000000040c0c7c24 */ /* 0x002fc4000f8e02ff */
[----:B0-----:R-:W-:-:S05]  /*00f0*/  IMAD R0, R11, R10, RZ ;  /* 0x0000000a0b007224 */ /* 0x001fca00078e02ff */
[----:B------:R-:W0:Y:S01]  /*0100*/  LDC.64 R4, c[0x0][0x398] ;  /* 0x0000e600ff047b82 */ /* 0x000e220000000a00 */
[----:B------:R-:W-:Y:S02]  /*0110*/  ISETP.NE.AND P0, PT, R11, RZ, PT ;  /* 0x000000ff0b00720c */ /* 0x000fe40003f05270 */
[----:B------:R-:W-:Y:S02]  /*0120*/  LOP3.LUT R11, RZ, R11, RZ, 0x33, !PT ;  /* 0x0000000bff0b7212 */ /* 0x000fe400078e33ff */
[----:B------:R-:W-:-:S04]  /*0130*/  IABS R8, R0 ;  /* 0x0000000000087213 */ /* 0x000fc80000000000 */
[----:B------:R-:W1:Y:S08]  /*0140*/  I2F.RP R10, R8 ;  /* 0x00000008000a7306 */ /* 0x000e700000209400 */
[----:B-1----:R-:W1:Y:S02]  /*0150*/  MUFU.RCP R10, R10 ;  /* 0x0000000a000a7308 */ /* 0x002e640000001000 */
[----:B-1----:R-:W-:-:S06]  /*0160*/  VIADD R6, R10, 0xffffffe ;  /* 0x0ffffffe0a067836 */ /* 0x002fcc0000000000 */
[----:B------:R1:W5:Y:S02]  /*0170*/  F2I.FTZ.U32.TRUNC.NTZ R7, R6 ;  /* 0x0000000600077305 */ /* 0x000364000021f000 */
[----:B-1----:R-:W-:Y:S02]  /*0180*/  HFMA2 R6, -RZ, RZ, 0, 0 ;  /* 0x00000000ff067431 */ /* 0x002fe400000001ff */
[----:B-----5:R-:W-:-:S04]  /*0190*/  IMAD.MOV R15, RZ, RZ, -R7 ;  /* 0x000000ffff0f7224 */ /* 0x020fc800078e0a07 */
[----:B------:R-:W-:-:S04]  /*01a0*/  IMAD R15, R15, R8, RZ ;  /* 0x000000080f0f7224 */ /* 0x000fc800078e02ff */
[----:B0-234-:R-:W-:-:S07]  /*01b0*/  IMAD.HI.U32 R10, R7, R15, R6 ;  /* 0x0000000f070a7227 */ /* 0x01dfce00078e0006 */
.L_x_0:
[----:B0-----:R-:W-:-:S05]  /*01c0*/  IMAD.WIDE R14, R13, 0x4, R2 ;  /* 0x000000040d0e7825 */ /* 0x001fca00078e0202 */
[----:B------:R0:W2:Y:S01]  /*01d0*/  LDG.E R6, desc[UR6][R14.64] ;  /* 0x000000060e067981 */ /* 0x0000a2000c1e1900 */
[----:B------:R-:W-:Y:S02]  /*01e0*/  IABS R7, R9 ;  /* 0x0000000900077213 */ /* 0x000fe40000000000 */
[----:B------:R-:W-:Y:S02]  /*01f0*/  IABS R16, R0 ;  /* 0x0000000000107213 */ /* 0x000fe40000000000 */
[----:B------:R-:W1:Y:S01]  /*0200*/  I2F.RP R17, R7 ;  /* 0x0000000700117306 */ /* 0x000e620000209400 */
[----:B------:R-:W-:Y:S02]  /*0210*/  IABS R19, R13 ;  /* 0x0000000d00137213 */ /* 0x000fe40000000000 */
[----:B------:R-:W-:Y:S01]  /*0220*/  IMAD.MOV R18, RZ, RZ, -R16 ;  /* 0x000000ffff127224 */ /* 0x000fe200078e0a10 */
[----:B------:R-:W-:Y:S02]  /*0230*/  ISETP.GE.AND P3, PT, R13, RZ, PT ;  /* 0x000000ff0d00720c */ /* 0x000fe40003f66270 */
[----:B------:R-:W-:-:S04]  /*0240*/  IMAD.HI.U32 R16, R10, R19, RZ ;  /* 0x000000130a107227 */ /* 0x000fc800078e00ff */
[----:B------:R-:W-:Y:S01]  /*0250*/  IMAD R16, R16, R18, R19 ;  /* 0x0000001210107224 */ /* 0x000fe200078e0213 */
[----:B------:R-:W-:Y:S01]  /*0260*/  IABS R19, R0 ;  /* 0x0000000000137213 */ /* 0x000fe20000000000 */
[----:B-1----:R-:W0:Y:S03]  /*0270*/  MUFU.RCP R17, R17 ;  /* 0x0000001100117308 */ /* 0x002e260000001000 */
[----:B------:R-:W-:-:S13]  /*0280*/  ISETP.GT.U32.AND P1, PT, R8, R16, PT ;  /* 0x000000100800720c */ /* 0x000fda0003f24070 */
[----:B------:R-:W-:Y:S01]  /*0290*/  @!P1 IMAD.IADD R16, R16, 0x1, -R19 ;  /* 0x0000000110109824 */ /* 0x000fe200078e0a13 */
[----:B------:R-:W-:Y:S02]  /*02a0*/  ISETP.NE.AND P1, PT, R0, RZ, PT ;  /* 0x000000ff0000720c */ /* 0x000fe40003f25270 */
[----:B0-----:R-:W-:Y:S02]  /*02b0*/  IADD3 R14, PT, PT, R17, 0xffffffe, RZ ;  /* 0x0ffffffe110e7810 */ /* 0x001fe40007ffe0ff */
[----:B------:R-:W-:Y:S02]  /*02c0*/  ISETP.GT.U32.AND P2, PT, R8, R16, PT ;  /* 0x000000100800720c */ /* 0x000fe40003f44070 */
[----:B------:R0:W1:Y:S02]  /*02d0*/  F2I.FTZ.U32.TRUNC.NTZ R15, R14 ;  /* 0x0000000e000f7305 */ /* 0x000064000021f000 */
[----:B0-----:R-:W-:-:S09]  /*02e0*/  IMAD.MOV.U32 R14, RZ, RZ, RZ ;  /* 0x000000ffff0e7224 */ /* 0x001fd200078e00ff */
[----:B------:R-:W-:Y:S02]  /*02f0*/  @!P2 IMAD.IADD R16, R16, 0x1, -R19 ;  /* 0x000000011010a824 */ /* 0x000fe400078e0a13 */
[----:B-1----:R-:W-:-:S03]  /*0300*/  IMAD.MOV R18, RZ, RZ, -R15 ;  /* 0x000000ffff127224 */ /* 0x002fc600078e0a0f */
[----:B------:R-:W-:Y:S02]  /*0310*/  @!P3 IADD3 R16, PT, PT, -R16, RZ, RZ ;  /* 0x000000ff1010b210 */ /* 0x000fe40007ffe1ff */
[----:B------:R-:W-:Y:S01]  /*0320*/  @!P1 LOP3.LUT R16, RZ, R0, RZ, 0x33, !PT ;  /* 0x00000000ff109212 */ /* 0x000fe200078e33ff */
[----:B------:R-:W-:-:S03]  /*0330*/  IMAD R17, R18, R7, RZ ;  /* 0x0000000712117224 */ /* 0x000fc600078e02ff */
[----:B------:R-:W-:Y:S01]  /*0340*/  IABS R18, R16 ;  /* 0x0000001000127213 */ /* 0x000fe20000000000 */
[----:B------:R-:W-:-:S06]  /*0350*/  IMAD.HI.U32 R14, R15, R17, R14 ;  /* 0x000000110f0e7227 */ /* 0x000fcc00078e000e */
[----:B------:R-:W-:-:S05]  /*0360*/  IMAD.HI.U32 R14, R14, R18, RZ ;  /* 0x000000120e0e7227 */ /* 0x000fca00078e00ff */
[----:B------:R-:W-:-:S05]  /*0370*/  IADD3 R15, PT, PT, -R14, RZ, RZ ;  /* 0x000000ff0e0f7210 */ /* 0x000fca0007ffe1ff */
[----:B------:R-:W-:-:S05]  /*0380*/  IMAD R18, R7, R15, R18 ;  /* 0x0000000f07127224 */ /* 0x000fca00078e0212 */
[----:B------:R-:W-:-:S13]  /*0390*/  ISETP.GT.U32.AND P2, PT, R7, R18, PT ;  /* 0x000000120700720c */ /* 0x000fda0003f44070 */
[----:B------:R-:W-:Y:S01]  /*03a0*/  @!P2 IMAD.IADD R18, R18, 0x1, -R7 ;  /* 0x000000011212a824 */ /* 0x000fe200078e0a07 */
[----:B------:R-:W-:-:S04]  /*03b0*/  @!P2 IADD3 R14, PT, PT, R14, 0x1, RZ ;  /* 0x000000010e0ea810 */ /* 0x000fc80007ffe0ff */
[----:B------:R-:W-:Y:S02]  /*03c0*/  ISETP.GE.U32.AND P1, PT, R18, R7, PT ;  /* 0x000000071200720c */ /* 0x000fe40003f26070 */
[----:B------:R-:W-:-:S04]  /*03d0*/  LOP3.LUT R7, R16, R9, RZ, 0x3c, !PT ;  /* 0x0000000910077212 */ /* 0x000fc800078e3cff */
[----:B------:R-:W-:-:S07]  /*03e0*/  ISETP.GE.AND P3, PT, R7, RZ, PT ;  /* 0x000000ff0700720c */ /* 0x000fce0003f66270 */
[----:B------:R-:W-:-:S06]  /*03f0*/  @P1 VIADD R14, R14, 0x1 ;  /* 0x000000010e0e1836 */ /* 0x000fcc0000000000 */
[----:B------:R-:W-:-:S04]  /*0400*/  @!P3 IADD3 R14, PT, PT, -R14, RZ, RZ ;  /* 0x000000ff0e0eb210 */ /* 0x000fc80007ffe1ff */
[----:B------:R-:W-:-:S05]  /*0410*/  SEL R14, R11, R14, !P0 ;  /* 0x0000000e0b0e7207 */ /* 0x000fca0004000000 */
[----:B------:R-:W-:Y:S02]  /*0420*/  IMAD R7, R14, R9, RZ ;  /* 0x000000090e077224 */ /* 0x000fe400078e02ff */
[----:B------:R-:W-:Y:S01]  /*0430*/  IMAD.IADD R14, R13, 0x1, -R16 ;  /* 0x000000010d0e7824 */ /* 0x000fe200078e0a10 */
[----:B------:R-:W-:Y:S02]  /*0440*/  IADD3 R13, PT, PT, R12, R13, RZ ;  /* 0x0000000d0c0d7210 */ /* 0x000fe40007ffe0ff */
[----:B------:R-:W-:Y:S01]  /*0450*/  IADD3 R16, PT, PT, R16, -R7, RZ ;  /* 0x8000000710107210 */ /* 0x000fe20007ffe0ff */
[----:B------:R-:W-:Y:S01]  /*0460*/  IMAD.IADD R15, R14, 0x1, R7 ;  /* 0x000000010e0f7824 */ /* 0x000fe200078e0207 */
[----:B------:R-:W-:-:S04]  /*0470*/  ISETP.GE.AND P1, PT, R13, UR5, PT ;  /* 0x000000050d007c0c */ /* 0x000fc8000bf26270 */
[----:B------:R-:W-:-:S05]  /*0480*/  LEA R15, R15, R16, 0x1 ;  /* 0x000000100f0f7211 */ /* 0x000fca00078e08ff */
[----:B------:R-:W-:-:S04]  /*0490*/  IMAD.WIDE R14, R15, 0x8, R4 ;  /* 0x000000080f0e7825 */ /* 0x000fc800078e0204 */
[----:B------:R-:W-:-:S04]  /*04a0*/  IMAD.WIDE R16, R9, 0x8, R14 ;  /* 0x0000000809107825 */ /* 0x000fc800078e020e */
[--C-:B--2---:R-:W-:Y:S01]  /*04b0*/  IMAD.MOV.U32 R7, RZ, RZ, R6.reuse ;  /* 0x000000ffff077224 */ /* 0x104fe200078e0006 */
[----:B------:R-:W-:Y:S01]  /*04c0*/  MOV R18, R6 ;  /* 0x0000000600127202 */ /* 0x000fe20000000f00 */
[----:B------:R-:W-:-:S03]  /*04d0*/  IMAD.MOV.U32 R19, RZ, RZ, R6 ;  /* 0x000000ffff137224 */ /* 0x000fc600078e0006 */
[----:B------:R0:W-:Y:S04]  /*04e0*/  STG.E.64 desc[UR6][R14.64], R6 ;  /* 0x000000060e007986 */ /* 0x0001e8000c101b06 */
[----:B------:R0:W-:Y:S01]  /*04f0*/  STG.E.64 desc[UR6][R16.64], R18 ;  /* 0x0000001210007986 */ /* 0x0001e2000c101b06 */
[----:B------:R-:W-:Y:S05]  /*0500*/  @!P1 BRA `(.L_x_0) ;  /* 0xfffffffc002c9947 */ /* 0x000fea000383ffff */
[----:B------:R-:W-:Y:S05]  /*0510*/  EXIT ;  /* 0x000000000000794d */ /* 0x000fea0003800000 */
.L_x_1:
[----:B------:R-:W-:-:S00]  /*0520*/  BRA `(.L_x_1) ;  /* 0xfffffffc00fc7947 */ /* 0x000fc0000383ffff */
[----:B------:R-:W-:-:S00]  /*0530*/  NOP ;  /* 0x0000000000007918 */ /* 0x000fc00000000000 */
        /* <DEDUP_REMOVED lines=12> */
.L_x_2:


//--------------------- .nv.shared.reserved.0     --------------------------
	.section	.nv.shared.reserved.0,"aw",@nobits
	.weak		__nv_reservedSMEM_offset_0_alias
	.size		__nv_reservedSMEM_offset_0_alias, 0, 64
	.other		__nv_reservedSMEM_offset_0_alias,@"STO_CUDA_RESERVED_SHARED STV_DEFAULT"
__nv_reservedSMEM_offset_0_alias:
	.zero		0
	.zero		64


//--------------------- .nv.constant0._Z26UpsampleNearest2D2XForwardIfEviPKT_iiPS0_ --------------------------
	.section	.nv.constant0._Z26UpsampleNearest2D2XForwardIfEviPKT_iiPS0_,"a",@progbits
	.sectionflags	@""
	.align	4
.nv.constant0._Z26UpsampleNearest2D2XForwardIfEviPKT_iiPS0_:
	.zero		928


//--------------------- SYMBOLS --------------------------

	.type		.nv.reservedSmem.offset0,@object
	.size		.nv.reservedSmem.offset0,0x4
